	.headerflags	@"EF_CUDA_TEXMODE_UNIFIED EF_CUDA_64BIT_ADDRESS EF_CUDA_ACCELERATORS EF_CUDA_SM90 EF_CUDA_VIRTUAL_SM(EF_CUDA_SM90)"
	.elftype	@"ET_EXEC"


//--------------------- .nv.info                  --------------------------
	.section	.nv.info,"",@"SHT_CUDA_INFO"
	.align	4


	//----- nvinfo : EIATTR_REGCOUNT
	.align		4
        /*0000*/ 	.byte	0x04, 0x2f
        /*0002*/ 	.short	(.L_1 - .L_0)
	.align		4
.L_0:
        /*0004*/ 	.word	index@(triton_per_fused_linalg_vector_norm_0)
        /*0008*/ 	.word	0x0000000e


	//----- nvinfo : EIATTR_MIN_STACK_SIZE
	.align		4
.L_1:
        /*000c*/ 	.byte	0x04, 0x12
        /*000e*/ 	.short	(.L_3 - .L_2)
	.align		4
.L_2:
        /*0010*/ 	.word	index@(triton_per_fused_linalg_vector_norm_0)
        /*0014*/ 	.word	0x00000000


	//----- nvinfo : EIATTR_FRAME_SIZE
	.align		4
.L_3:
        /*0018*/ 	.byte	0x04, 0x11
        /*001a*/ 	.short	(.L_5 - .L_4)
	.align		4
.L_4:
        /*001c*/ 	.word	index@(triton_per_fused_linalg_vector_norm_0)
        /*0020*/ 	.word	0x00000000


	//----- nvinfo : EIATTR_MIN_STACK_SIZE
	.align		4
.L_5:
        /*0024*/ 	.byte	0x04, 0x12
        /*0026*/ 	.short	(.L_7 - .L_6)
	.align		4
.L_6:
        /*0028*/ 	.word	index@(triton_per_fused_linalg_vector_norm_0)
        /*002c*/ 	.word	0x00000000
.L_7:


//--------------------- .nv.info.triton_per_fused_linalg_vector_norm_0 --------------------------
	.section	.nv.info.triton_per_fused_linalg_vector_norm_0,"",@"SHT_CUDA_INFO"
	.sectionflags	@""
	.align	4


	//----- nvinfo : EIATTR_CUDA_API_VERSION
	.align		4
        /*0000*/ 	.byte	0x04, 0x37
        /*0002*/ 	.short	(.L_9 - .L_8)
.L_8:
        /*0004*/ 	.word	0x0000007c


	//----- nvinfo : EIATTR_KPARAM_INFO
	.align		4
.L_9:
        /*0008*/ 	.byte	0x04, 0x17
        /*000a*/ 	.short	(.L_11 - .L_10)
.L_10:
        /*000c*/ 	.word	0x00000000
        /*0010*/ 	.short	0x0003
        /*0012*/ 	.short	0x0014
        /*0014*/ 	.byte	0x00, 0xf0, 0x11, 0x00


	//----- nvinfo : EIATTR_KPARAM_INFO
	.align		4
.L_11:
        /*0018*/ 	.byte	0x04, 0x17
        /*001a*/ 	.short	(.L_13 - .L_12)
.L_12:
        /*001c*/ 	.word	0x00000000
        /*0020*/ 	.short	0x0002
        /*0022*/ 	.short	0x0010
        /*0024*/ 	.byte	0x00, 0xf0, 0x11, 0x00


	//----- nvinfo : EIATTR_KPARAM_INFO
	.align		4
.L_13:
        /*0028*/ 	.byte	0x04, 0x17
        /*002a*/ 	.short	(.L_15 - .L_14)
.L_14:
        /*002c*/ 	.word	0x00000000
        /*0030*/ 	.short	0x0001
        /*0032*/ 	.short	0x0008
        /*0034*/ 	.byte	0x00, 0xf4, 0x21, 0x00


	//----- nvinfo : EIATTR_KPARAM_INFO
	.align		4
.L_15:
        /*0038*/ 	.byte	0x04, 0x17
        /*003a*/ 	.short	(.L_17 - .L_16)
.L_16:
        /*003c*/ 	.word	0x00000000
        /*0040*/ 	.short	0x0000
        /*0042*/ 	.short	0x0000
        /*0044*/ 	.byte	0x00, 0xf4, 0x21, 0x00


	//----- nvinfo : EIATTR_SPARSE_MMA_MASK
	.align		4
.L_17:
        /*0048*/ 	.byte	0x03, 0x50
        /*004a*/ 	.short	0x0000


	//----- nvinfo : EIATTR_MAXREG_COUNT
	.align		4
        /*004c*/ 	.byte	0x03, 0x1b
        /*004e*/ 	.short	0x00ff


	//----- nvinfo : EIATTR_COOP_GROUP_MASK_REGIDS
	.align		4
        /*0050*/ 	.byte	0x04, 0x29
        /*0052*/ 	.short	(.L_19 - .L_18)


	//   ....[0]....
.L_18:
        /*0054*/ 	.word	0xffffffff


	//   ....[1]....
        /*0058*/ 	.word	0xffffffff


	//   ....[2]....
        /*005c*/ 	.word	0xffffffff


	//   ....[3]....
        /*0060*/ 	.word	0xffffffff


	//----- nvinfo : EIATTR_COOP_GROUP_INSTR_OFFSETS
	.align		4
.L_19:
        /*0064*/ 	.byte	0x04, 0x28
        /*0066*/ 	.short	(.L_21 - .L_20)


	//   ....[0]....
.L_20:
        /*0068*/ 	.word	0x00000160


	//   ....[1]....
        /*006c*/ 	.word	0x00000190


	//   ....[2]....
        /*0070*/ 	.word	0x000001b0


	//   ....[3]....
        /*0074*/ 	.word	0x000001e0


	//----- nvinfo : EIATTR_EXIT_INSTR_OFFSETS
	.align		4
.L_21:
        /*0078*/ 	.byte	0x04, 0x1c
        /*007a*/ 	.short	(.L_23 - .L_22)


	//   ....[0]....
.L_22:
        /*007c*/ 	.word	0x00000210


	//   ....[1]....
        /*0080*/ 	.word	0x00000230


	//----- nvinfo : EIATTR_REQNTID
	.align		4
.L_23:
        /*0084*/ 	.byte	0x04, 0x10
        /*0086*/ 	.short	(.L_25 - .L_24)
.L_24:
        /*0088*/ 	.word	0x00000040
        /*008c*/ 	.word	0x00000001
        /*0090*/ 	.word	0x00000001


	//----- nvinfo : EIATTR_CBANK_PARAM_SIZE
	.align		4
.L_25:
        /*0094*/ 	.byte	0x03, 0x19
        /*0096*/ 	.short	0x0018


	//----- nvinfo : EIATTR_PARAM_CBANK
	.align		4
        /*0098*/ 	.byte	0x04, 0x0a
        /*009a*/ 	.short	(.L_27 - .L_26)
	.align		4
.L_26:
        /*009c*/ 	.word	index@(.nv.constant0.triton_per_fused_linalg_vector_norm_0)
        /*00a0*/ 	.short	0x0210
        /*00a2*/ 	.short	0x0018


	//----- nvinfo : EIATTR_SW_WAR
	.align		4
.L_27:
        /*00a4*/ 	.byte	0x04, 0x36
        /*00a6*/ 	.short	(.L_29 - .L_28)
.L_28:
        /*00a8*/ 	.word	0x00000008
.L_29:


//--------------------- .nv.callgraph             --------------------------
	.section	.nv.callgraph,"",@"SHT_CUDA_CALLGRAPH"
	.align	4
	.sectionentsize	8
	.align		4
        /*0000*/ 	.word	0x00000000
	.align		4
        /*0004*/ 	.word	0xffffffff
	.align		4
        /*0008*/ 	.word	0x00000000
	.align		4
        /*000c*/ 	.word	0xfffffffe
	.align		4
        /*0010*/ 	.word	0x00000000
	.align		4
        /*0014*/ 	.word	0xfffffffd
	.align		4
        /*0018*/ 	.word	0x00000000
	.align		4
        /*001c*/ 	.word	0xfffffffc


//--------------------- .text.triton_per_fused_linalg_vector_norm_0 --------------------------
	.section	.text.triton_per_fused_linalg_vector_norm_0,"ax",@progbits
	.align	128
        .global         triton_per_fused_linalg_vector_norm_0
        .type           triton_per_fused_linalg_vector_norm_0,@function
        .size           triton_per_fused_linalg_vector_norm_0,(.L_x_1 - triton_per_fused_linalg_vector_norm_0)
        .other          triton_per_fused_linalg_vector_norm_0,@"STO_CUDA_ENTRY STV_DEFAULT"
triton_per_fused_linalg_vector_norm_0:
.text.triton_per_fused_linalg_vector_norm_0:
[----:B------:R-:W0:Y:S02]  /*0000*/  LDC R1, c[0x0][0x28] ;  /* 0x00000a00ff017b82 */ /* 0x000e240000000800 */
[----:B------:R-:W1:Y:S01]  /*0010*/  S2R R11, SR_CTAID.X ;  /* 0x00000000000b7919 */ /* 0x000e620000002500 */
[----:B------:R-:W2:Y:S01]  /*0020*/  LDC.64 R2, c[0x0][0x210] ;  /* 0x00008400ff027b82 */ /* 0x000ea20000000a00 */
[----:B------:R-:W-:Y:S01]  /*0030*/  ULDC.64 UR4, c[0x0][0x208] ;  /* 0x0000820000047ab9 */ /* 0x000fe20000000a00 */
[----:B------:R-:W3:Y:S01]  /*0040*/  S2R R10, SR_TID.X ;  /* 0x00000000000a7919 */ /* 0x000ee20000002100 */
[----:B-1----:R-:W-:Y:S02]  /*0050*/  SHF.R.S32.HI R0, RZ, 0x1f, R11 ;  /* 0x0000001fff007819 */ /* 0x002fe4000001140b */
[----:B------:R-:W-:Y:S01]  /*0060*/  ISETP.GE.AND P0, PT, R11, 0x10, PT ;  /* 0x000000100b00780c */ /* 0x000fe20003f06270 */
[----:B---3--:R-:W-:Y:S01]  /*0070*/  IMAD.SHL.U32 R4, R10, 0x4, RZ ;  /* 0x000000040a047824 */ /* 0x008fe200078e00ff */
[----:B------:R-:W-:-:S04]  /*0080*/  LEA.HI R0, R0, R11, RZ, 0x2 ;  /* 0x0000000b00007211 */ /* 0x000fc800078f10ff */
[----:B------:R-:W-:Y:S02]  /*0090*/  LOP3.LUT R5, R4, 0x3c, RZ, 0xc0, !PT ;  /* 0x0000003c04057812 */ /* 0x000fe400078ec0ff */
[C---:B------:R-:W-:Y:S01]  /*00a0*/  LOP3.LUT R4, R0.reuse, 0xfffffffc, RZ, 0xc0, !PT ;  /* 0xfffffffc00047812 */ /* 0x040fe200078ec0ff */
[----:B------:R-:W-:-:S03]  /*00b0*/  IMAD.SHL.U32 R0, R0, 0x10, RZ ;  /* 0x0000001000007824 */ /* 0x000fc600078e00ff */
[----:B------:R-:W-:Y:S02]  /*00c0*/  IADD3 R4, R5, R11, -R4 ;  /* 0x0000000b05047210 */ /* 0x000fe40007ffe804 */
[----:B------:R-:W-:Y:S01]  /*00d0*/  LOP3.LUT R5, R0, 0xffffffc0, RZ, 0xc0, !PT ;  /* 0xffffffc000057812 */ /* 0x000fe200078ec0ff */
[----:B------:R-:W-:-:S04]  /*00e0*/  IMAD.MOV.U32 R0, RZ, RZ, RZ ;  /* 0x000000ffff007224 */ /* 0x000fc800078e00ff */
[----:B------:R-:W-:-:S04]  /*00f0*/  IMAD.IADD R5, R4, 0x1, R5 ;  /* 0x0000000104057824 */ /* 0x000fc800078e0205 */
[----:B--2---:R-:W-:-:S05]  /*0100*/  IMAD.WIDE R2, R5, 0x4, R2 ;  /* 0x0000000405027825 */ /* 0x004fca00078e0202 */
[----:B------:R-:W2:Y:S02]  /*0110*/  @!P0 LDG.E R0, desc[UR4][R2.64] ;  /* 0x0000000402008981 */ /* 0x000ea4000c1e1900 */
[----:B--2---:R-:W-:-:S05]  /*0120*/  SEL R0, R0, RZ, !P0 ;  /* 0x000000ff00007207 */ /* 0x004fca0004000000 */
[----:B------:R-:W-:-:S05]  /*0130*/  FMUL R0, R0, R0 ;  /* 0x0000000000007220 */ /* 0x000fca0000400000 */
[----:B------:R-:W-:Y:S02]  /*0140*/  FSEL R0, R0, RZ, !P0 ;  /* 0x000000ff00007208 */ /* 0x000fe40004000000 */
[----:B------:R-:W-:-:S03]  /*0150*/  LOP3.LUT P0, RZ, R10, 0x3f, RZ, 0xc0, !PT ;  /* 0x0000003f0aff7812 */ /* 0x000fc6000780c0ff */
[----:B------:R-:W1:Y:S01]  /*0160*/  SHFL.BFLY PT, R5, R0, 0x8, 0x1f ;  /* 0x0d001f0000057f89 */ /* 0x000e6200000e0000 */
[----:B------:R-:W-:Y:S01]  /*0170*/  ISETP.LT.AND P0, PT, R11, 0x10, !P0 ;  /* 0x000000100b00780c */ /* 0x000fe20004701270 */
[----:B-1----:R-:W-:-:S05]  /*0180*/  FADD R6, R0, R5 ;  /* 0x0000000500067221 */ /* 0x002fca0000000000 */
[----:B------:R-:W1:Y:S02]  /*0190*/  SHFL.BFLY PT, R5, R6, 0x4, 0x1f ;  /* 0x0c801f0006057f89 */ /* 0x000e6400000e0000 */
[----:B-1----:R-:W-:-:S05]  /*01a0*/  FADD R7, R6, R5 ;  /* 0x0000000506077221 */ /* 0x002fca0000000000 */
[----:B------:R-:W1:Y:S02]  /*01b0*/  SHFL.BFLY PT, R4, R7, 0x2, 0x1f ;  /* 0x0c401f0007047f89 */ /* 0x000e6400000e0000 */
[----:B-1----:R-:W-:Y:S02]  /*01c0*/  FADD R8, R7, R4 ;  /* 0x0000000407087221 */ /* 0x002fe40000000000 */
[----:B------:R-:W1:Y:S03]  /*01d0*/  LDC.64 R4, c[0x0][0x218] ;  /* 0x00008600ff047b82 */ /* 0x000e660000000a00 */
[----:B------:R-:W2:Y:S01]  /*01e0*/  SHFL.BFLY PT, R9, R8, 0x1, 0x1f ;  /* 0x0c201f0008097f89 */ /* 0x000ea200000e0000 */
[----:B-1----:R-:W-:-:S04]  /*01f0*/  IMAD.WIDE R2, R11, 0x4, R4 ;  /* 0x000000040b027825 */ /* 0x002fc800078e0204 */
[----:B--2---:R-:W-:Y:S01]  /*0200*/  FADD R9, R8, R9 ;  /* 0x0000000908097221 */ /* 0x004fe20000000000 */
[----:B------:R-:W-:Y:S06]  /*0210*/  @!P0 EXIT ;  /* 0x000000000000894d */ /* 0x000fec0003800000 */
[----:B------:R-:W-:Y:S01]  /*0220*/  STG.E desc[UR4][R2.64], R9 ;  /* 0x0000000902007986 */ /* 0x000fe2000c101904 */
[----:B------:R-:W-:Y:S05]  /*0230*/  EXIT ;  /* 0x000000000000794d */ /* 0x000fea0003800000 */
.L_x_0:
[----:B------:R-:W-:-:S00]  /*0240*/  BRA `(.L_x_0) ;  /* 0xfffffffc00fc7947 */ /* 0x000fc0000383ffff */
[----:B------:R-:W-:-:S00]  /*0250*/  NOP ;  /* 0x0000000000007918 */ /* 0x000fc00000000000 */
        /* <DEDUP_REMOVED lines=10> */
.L_x_1:


//--------------------- .nv.constant0.triton_per_fused_linalg_vector_norm_0 --------------------------
	.section	.nv.constant0.triton_per_fused_linalg_vector_norm_0,"a",@progbits
	.sectionflags	@""
	.align	4
.nv.constant0.triton_per_fused_linalg_vector_norm_0:
	.zero		552
